	.headerflags	@"EF_CUDA_TEXMODE_UNIFIED EF_CUDA_64BIT_ADDRESS EF_CUDA_ACCELERATORS EF_CUDA_SM90 EF_CUDA_VIRTUAL_SM(EF_CUDA_SM90)"
	.elftype	@"ET_EXEC"


//--------------------- .nv.info                  --------------------------
	.section	.nv.info,"",@"SHT_CUDA_INFO"
	.align	4


	//----- nvinfo : EIATTR_REGCOUNT
	.align		4
        /*0000*/ 	.byte	0x04, 0x2f
        /*0002*/ 	.short	(.L_1 - .L_0)
	.align		4
.L_0:
        /*0004*/ 	.word	index@(triton_poi_fused_convolution_relu_1)
        /*0008*/ 	.word	0x0000000c


	//----- nvinfo : EIATTR_MIN_STACK_SIZE
	.align		4
.L_1:
        /*000c*/ 	.byte	0x04, 0x12
        /*000e*/ 	.short	(.L_3 - .L_2)
	.align		4
.L_2:
        /*0010*/ 	.word	index@(triton_poi_fused_convolution_relu_1)
        /*0014*/ 	.word	0x00000000


	//----- nvinfo : EIATTR_FRAME_SIZE
	.align		4
.L_3:
        /*0018*/ 	.byte	0x04, 0x11
        /*001a*/ 	.short	(.L_5 - .L_4)
	.align		4
.L_4:
        /*001c*/ 	.word	index@(triton_poi_fused_convolution_relu_1)
        /*0020*/ 	.word	0x00000000


	//----- nvinfo : EIATTR_MIN_STACK_SIZE
	.align		4
.L_5:
        /*0024*/ 	.byte	0x04, 0x12
        /*0026*/ 	.short	(.L_7 - .L_6)
	.align		4
.L_6:
        /*0028*/ 	.word	index@(triton_poi_fused_convolution_relu_1)
        /*002c*/ 	.word	0x00000000
.L_7:


//--------------------- .nv.info.triton_poi_fused_convolution_relu_1 --------------------------
	.section	.nv.info.triton_poi_fused_convolution_relu_1,"",@"SHT_CUDA_INFO"
	.sectionflags	@""
	.align	4


	//----- nvinfo : EIATTR_CUDA_API_VERSION
	.align		4
        /*0000*/ 	.byte	0x04, 0x37
        /*0002*/ 	.short	(.L_9 - .L_8)
.L_8:
        /*0004*/ 	.word	0x0000007c


	//----- nvinfo : EIATTR_KPARAM_INFO
	.align		4
.L_9:
        /*0008*/ 	.byte	0x04, 0x17
        /*000a*/ 	.short	(.L_11 - .L_10)
.L_10:
        /*000c*/ 	.word	0x00000000
        /*0010*/ 	.short	0x0002
        /*0012*/ 	.short	0x0010
        /*0014*/ 	.byte	0x00, 0xf0, 0x11, 0x00


	//----- nvinfo : EIATTR_KPARAM_INFO
	.align		4
.L_11:
        /*0018*/ 	.byte	0x04, 0x17
        /*001a*/ 	.short	(.L_13 - .L_12)
.L_12:
        /*001c*/ 	.word	0x00000000
        /*0020*/ 	.short	0x0001
        /*0022*/ 	.short	0x0008
        /*0024*/ 	.byte	0x00, 0xf4, 0x21, 0x00


	//----- nvinfo : EIATTR_KPARAM_INFO
	.align		4
.L_13:
        /*0028*/ 	.byte	0x04, 0x17
        /*002a*/ 	.short	(.L_15 - .L_14)
.L_14:
        /*002c*/ 	.word	0x00000000
        /*0030*/ 	.short	0x0000
        /*0032*/ 	.short	0x0000
        /*0034*/ 	.byte	0x00, 0xf4, 0x21, 0x00


	//----- nvinfo : EIATTR_SPARSE_MMA_MASK
	.align		4
.L_15:
        /*0038*/ 	.byte	0x03, 0x50
        /*003a*/ 	.short	0x0000


	//----- nvinfo : EIATTR_MAXREG_COUNT
	.align		4
        /*003c*/ 	.byte	0x03, 0x1b
        /*003e*/ 	.short	0x00ff


	//----- nvinfo : EIATTR_EXIT_INSTR_OFFSETS
	.align		4
        /*0040*/ 	.byte	0x04, 0x1c
        /*0042*/ 	.short	(.L_17 - .L_16)


	//   ....[0]....
.L_16:
        /*0044*/ 	.word	0x00000180


	//----- nvinfo : EIATTR_REQNTID
	.align		4
.L_17:
        /*0048*/ 	.byte	0x04, 0x10
        /*004a*/ 	.short	(.L_19 - .L_18)
.L_18:
        /*004c*/ 	.word	0x00000100
        /*0050*/ 	.word	0x00000001
        /*0054*/ 	.word	0x00000001


	//----- nvinfo : EIATTR_CBANK_PARAM_SIZE
	.align		4
.L_19:
        /*0058*/ 	.byte	0x03, 0x19
        /*005a*/ 	.short	0x0014


	//----- nvinfo : EIATTR_PARAM_CBANK
	.align		4
        /*005c*/ 	.byte	0x04, 0x0a
        /*005e*/ 	.short	(.L_21 - .L_20)
	.align		4
.L_20:
        /*0060*/ 	.word	index@(.nv.constant0.triton_poi_fused_convolution_relu_1)
        /*0064*/ 	.short	0x0210
        /*0066*/ 	.short	0x0014


	//----- nvinfo : EIATTR_SW_WAR
	.align		4
.L_21:
        /*0068*/ 	.byte	0x04, 0x36
        /*006a*/ 	.short	(.L_23 - .L_22)
.L_22:
        /*006c*/ 	.word	0x00000008
.L_23:


//--------------------- .nv.callgraph             --------------------------
	.section	.nv.callgraph,"",@"SHT_CUDA_CALLGRAPH"
	.align	4
	.sectionentsize	8
	.align		4
        /*0000*/ 	.word	0x00000000
	.align		4
        /*0004*/ 	.word	0xffffffff
	.align		4
        /*0008*/ 	.word	0x00000000
	.align		4
        /*000c*/ 	.word	0xfffffffe
	.align		4
        /*0010*/ 	.word	0x00000000
	.align		4
        /*0014*/ 	.word	0xfffffffd
	.align		4
        /*0018*/ 	.word	0x00000000
	.align		4
        /*001c*/ 	.word	0xfffffffc


//--------------------- .text.triton_poi_fused_convolution_relu_1 --------------------------
	.section	.text.triton_poi_fused_convolution_relu_1,"ax",@progbits
	.align	128
        .global         triton_poi_fused_convolution_relu_1
        .type           triton_poi_fused_convolution_relu_1,@function
        .size           triton_poi_fused_convolution_relu_1,(.L_x_1 - triton_poi_fused_convolution_relu_1)
        .other          triton_poi_fused_convolution_relu_1,@"STO_CUDA_ENTRY STV_DEFAULT"
triton_poi_fused_convolution_relu_1:
.text.triton_poi_fused_convolution_relu_1:
[----:B------:R-:W-:Y:S01]  /*0000*/  LDC R1, c[0x0][0x28] ;  /* 0x00000a00ff017b82 */ /* 0x000fe20000000800 */
[----:B------:R-:W1:Y:S07]  /*0010*/  S2R R0, SR_TID.X ;  /* 0x0000000000007919 */ /* 0x000e6e0000002100 */
[----:B------:R-:W2:Y:S01]  /*0020*/  LDC.64 R4, c[0x0][0x218] ;  /* 0x00008600ff047b82 */ /* 0x000ea20000000a00 */
[----:B------:R-:W-:Y:S01]  /*0030*/  ULDC.64 UR4, c[0x0][0x208] ;  /* 0x0000820000047ab9 */ /* 0x000fe20000000a00 */
[----:B------:R-:W3:Y:S06]  /*0040*/  S2R R7, SR_CTAID.X ;  /* 0x0000000000077919 */ /* 0x000eec0000002500 */
[----:B------:R-:W4:Y:S01]  /*0050*/  LDC.64 R2, c[0x0][0x210] ;  /* 0x00008400ff027b82 */ /* 0x000f220000000a00 */
[----:B-1----:R-:W-:-:S05]  /*0060*/  IMAD.SHL.U32 R0, R0, 0x2, RZ ;  /* 0x0000000200007824 */ /* 0x002fca00078e00ff */
[----:B------:R-:W-:-:S04]  /*0070*/  LOP3.LUT R0, R0, 0x1fe, RZ, 0xc0, !PT ;  /* 0x000001fe00007812 */ /* 0x000fc800078ec0ff */
[----:B---3--:R-:W-:-:S05]  /*0080*/  LEA R7, R7, R0, 0x9 ;  /* 0x0000000007077211 */ /* 0x008fca00078e48ff */
[----:B------:R-:W-:-:S04]  /*0090*/  IMAD.HI R0, R7, 0x2aaaaaab, RZ ;  /* 0x2aaaaaab07007827 */ /* 0x000fc800078e02ff */
[----:B----4-:R-:W-:Y:S01]  /*00a0*/  IMAD.WIDE R2, R7, 0x4, R2 ;  /* 0x0000000407027825 */ /* 0x010fe200078e0202 */
[----:B------:R-:W-:-:S04]  /*00b0*/  SHF.R.U32.HI R9, RZ, 0x1f, R0 ;  /* 0x0000001fff097819 */ /* 0x000fc80000011600 */
[----:B------:R-:W-:-:S05]  /*00c0*/  LEA.HI R0, R0, R9, RZ, 0x1b ;  /* 0x0000000900007211 */ /* 0x000fca00078fd8ff */
[----:B------:R-:W-:Y:S02]  /*00d0*/  IMAD R9, R0, -0xc0, R7 ;  /* 0xffffff4000097824 */ /* 0x000fe400078e0207 */
[----:B------:R-:W3:Y:S02]  /*00e0*/  LDG.E.64 R6, desc[UR4][R2.64] ;  /* 0x0000000402067981 */ /* 0x000ee4000c1e1b00 */
[----:B--2---:R-:W-:-:S06]  /*00f0*/  IMAD.WIDE R4, R9, 0x4, R4 ;  /* 0x0000000409047825 */ /* 0x004fcc00078e0204 */
[----:B------:R-:W3:Y:S02]  /*0100*/  LDG.E.EL.64 R4, desc[UR4][R4.64] ;  /* 0x0000000404047981 */ /* 0x000ee4000c2e1b00 */
[C---:B---3--:R-:W-:Y:S01]  /*0110*/  FSETP.GEU.AND P0, PT, R6.reuse, -R4, PT ;  /* 0x800000040600720b */ /* 0x048fe20003f0e000 */
[----:B------:R-:W-:Y:S01]  /*0120*/  FADD R6, R6, R4 ;  /* 0x0000000406067221 */ /* 0x000fe20000000000 */
[C---:B------:R-:W-:Y:S01]  /*0130*/  FADD R0, R7.reuse, R5 ;  /* 0x0000000507007221 */ /* 0x040fe20000000000 */
[----:B------:R-:W-:-:S03]  /*0140*/  FSETP.GEU.AND P1, PT, R7, -R5, PT ;  /* 0x800000050700720b */ /* 0x000fc60003f2e000 */
[----:B------:R-:W-:Y:S02]  /*0150*/  FSEL R6, R6, RZ, P0 ;  /* 0x000000ff06067208 */ /* 0x000fe40000000000 */
[----:B------:R-:W-:-:S05]  /*0160*/  FSEL R7, R0, RZ, P1 ;  /* 0x000000ff00077208 */ /* 0x000fca0000800000 */
[----:B------:R-:W-:Y:S01]  /*0170*/  STG.E.64 desc[UR4][R2.64], R6 ;  /* 0x0000000602007986 */ /* 0x000fe2000c101b04 */
[----:B------:R-:W-:Y:S05]  /*0180*/  EXIT ;  /* 0x000000000000794d */ /* 0x000fea0003800000 */
.L_x_0:
[----:B------:R-:W-:-:S00]  /*0190*/  BRA `(.L_x_0) ;  /* 0xfffffffc00fc7947 */ /* 0x000fc0000383ffff */
[----:B------:R-:W-:-:S00]  /*01a0*/  NOP ;  /* 0x0000000000007918 */ /* 0x000fc00000000000 */
        /* <DEDUP_REMOVED lines=13> */
.L_x_1:


//--------------------- .nv.constant0.triton_poi_fused_convolution_relu_1 --------------------------
	.section	.nv.constant0.triton_poi_fused_convolution_relu_1,"a",@progbits
	.sectionflags	@""
	.align	4
.nv.constant0.triton_poi_fused_convolution_relu_1:
	.zero		548
